	.headerflags	@"EF_CUDA_TEXMODE_UNIFIED EF_CUDA_64BIT_ADDRESS EF_CUDA_ACCELERATORS EF_CUDA_SM90 EF_CUDA_VIRTUAL_SM(EF_CUDA_SM90)"
	.elftype	@"ET_EXEC"


//--------------------- .nv.info                  --------------------------
	.section	.nv.info,"",@"SHT_CUDA_INFO"
	.align	4


	//----- nvinfo : EIATTR_REGCOUNT
	.align		4
        /*0000*/ 	.byte	0x04, 0x2f
        /*0002*/ 	.short	(.L_1 - .L_0)
	.align		4
.L_0:
        /*0004*/ 	.word	index@(triton_poi_fused__unsafe_index_add_cat_leaky_relu_25)
        /*0008*/ 	.word	0x00000014


	//----- nvinfo : EIATTR_MIN_STACK_SIZE
	.align		4
.L_1:
        /*000c*/ 	.byte	0x04, 0x12
        /*000e*/ 	.short	(.L_3 - .L_2)
	.align		4
.L_2:
        /*0010*/ 	.word	index@(triton_poi_fused__unsafe_index_add_cat_leaky_relu_25)
        /*0014*/ 	.word	0x00000000


	//----- nvinfo : EIATTR_FRAME_SIZE
	.align		4
.L_3:
        /*0018*/ 	.byte	0x04, 0x11
        /*001a*/ 	.short	(.L_5 - .L_4)
	.align		4
.L_4:
        /*001c*/ 	.word	index@(triton_poi_fused__unsafe_index_add_cat_leaky_relu_25)
        /*0020*/ 	.word	0x00000000


	//----- nvinfo : EIATTR_MIN_STACK_SIZE
	.align		4
.L_5:
        /*0024*/ 	.byte	0x04, 0x12
        /*0026*/ 	.short	(.L_7 - .L_6)
	.align		4
.L_6:
        /*0028*/ 	.word	index@(triton_poi_fused__unsafe_index_add_cat_leaky_relu_25)
        /*002c*/ 	.word	0x00000000
.L_7:


//--------------------- .nv.info.triton_poi_fused__unsafe_index_add_cat_leaky_relu_25 --------------------------
	.section	.nv.info.triton_poi_fused__unsafe_index_add_cat_leaky_relu_25,"",@"SHT_CUDA_INFO"
	.sectionflags	@""
	.align	4


	//----- nvinfo : EIATTR_CUDA_API_VERSION
	.align		4
        /*0000*/ 	.byte	0x04, 0x37
        /*0002*/ 	.short	(.L_9 - .L_8)
.L_8:
        /*0004*/ 	.word	0x0000007c


	//----- nvinfo : EIATTR_KPARAM_INFO
	.align		4
.L_9:
        /*0008*/ 	.byte	0x04, 0x17
        /*000a*/ 	.short	(.L_11 - .L_10)
.L_10:
        /*000c*/ 	.word	0x00000000
        /*0010*/ 	.short	0x0005
        /*0012*/ 	.short	0x0028
        /*0014*/ 	.byte	0x00, 0xf0, 0x11, 0x00


	//----- nvinfo : EIATTR_KPARAM_INFO
	.align		4
.L_11:
        /*0018*/ 	.byte	0x04, 0x17
        /*001a*/ 	.short	(.L_13 - .L_12)
.L_12:
        /*001c*/ 	.word	0x00000000
        /*0020*/ 	.short	0x0004
        /*0022*/ 	.short	0x0020
        /*0024*/ 	.byte	0x00, 0xf4, 0x21, 0x00


	//----- nvinfo : EIATTR_KPARAM_INFO
	.align		4
.L_13:
        /*0028*/ 	.byte	0x04, 0x17
        /*002a*/ 	.short	(.L_15 - .L_14)
.L_14:
        /*002c*/ 	.word	0x00000000
        /*0030*/ 	.short	0x0003
        /*0032*/ 	.short	0x0018
        /*0034*/ 	.byte	0x00, 0xf4, 0x21, 0x00


	//----- nvinfo : EIATTR_KPARAM_INFO
	.align		4
.L_15:
        /*0038*/ 	.byte	0x04, 0x17
        /*003a*/ 	.short	(.L_17 - .L_16)
.L_16:
        /*003c*/ 	.word	0x00000000
        /*0040*/ 	.short	0x0002
        /*0042*/ 	.short	0x0010
        /*0044*/ 	.byte	0x00, 0xf4, 0x21, 0x00


	//----- nvinfo : EIATTR_KPARAM_INFO
	.align		4
.L_17:
        /*0048*/ 	.byte	0x04, 0x17
        /*004a*/ 	.short	(.L_19 - .L_18)
.L_18:
        /*004c*/ 	.word	0x00000000
        /*0050*/ 	.short	0x0001
        /*0052*/ 	.short	0x0008
        /*0054*/ 	.byte	0x00, 0xf4, 0x21, 0x00


	//----- nvinfo : EIATTR_KPARAM_INFO
	.align		4
.L_19:
        /*0058*/ 	.byte	0x04, 0x17
        /*005a*/ 	.short	(.L_21 - .L_20)
.L_20:
        /*005c*/ 	.word	0x00000000
        /*0060*/ 	.short	0x0000
        /*0062*/ 	.short	0x0000
        /*0064*/ 	.byte	0x00, 0xf4, 0x21, 0x00


	//----- nvinfo : EIATTR_SPARSE_MMA_MASK
	.align		4
.L_21:
        /*0068*/ 	.byte	0x03, 0x50
        /*006a*/ 	.short	0x0000


	//----- nvinfo : EIATTR_MAXREG_COUNT
	.align		4
        /*006c*/ 	.byte	0x03, 0x1b
        /*006e*/ 	.short	0x00ff


	//----- nvinfo : EIATTR_EXIT_INSTR_OFFSETS
	.align		4
        /*0070*/ 	.byte	0x04, 0x1c
        /*0072*/ 	.short	(.L_23 - .L_22)


	//   ....[0]....
.L_22:
        /*0074*/ 	.word	0x00000570


	//----- nvinfo : EIATTR_REQNTID
	.align		4
.L_23:
        /*0078*/ 	.byte	0x04, 0x10
        /*007a*/ 	.short	(.L_25 - .L_24)
.L_24:
        /*007c*/ 	.word	0x00000080
        /*0080*/ 	.word	0x00000001
        /*0084*/ 	.word	0x00000001


	//----- nvinfo : EIATTR_CBANK_PARAM_SIZE
	.align		4
.L_25:
        /*0088*/ 	.byte	0x03, 0x19
        /*008a*/ 	.short	0x002c


	//----- nvinfo : EIATTR_PARAM_CBANK
	.align		4
        /*008c*/ 	.byte	0x04, 0x0a
        /*008e*/ 	.short	(.L_27 - .L_26)
	.align		4
.L_26:
        /*0090*/ 	.word	index@(.nv.constant0.triton_poi_fused__unsafe_index_add_cat_leaky_relu_25)
        /*0094*/ 	.short	0x0210
        /*0096*/ 	.short	0x002c


	//----- nvinfo : EIATTR_SW_WAR
	.align		4
.L_27:
        /*0098*/ 	.byte	0x04, 0x36
        /*009a*/ 	.short	(.L_29 - .L_28)
.L_28:
        /*009c*/ 	.word	0x00000008
.L_29:


//--------------------- .nv.callgraph             --------------------------
	.section	.nv.callgraph,"",@"SHT_CUDA_CALLGRAPH"
	.align	4
	.sectionentsize	8
	.align		4
        /*0000*/ 	.word	0x00000000
	.align		4
        /*0004*/ 	.word	0xffffffff
	.align		4
        /*0008*/ 	.word	0x00000000
	.align		4
        /*000c*/ 	.word	0xfffffffe
	.align		4
        /*0010*/ 	.word	0x00000000
	.align		4
        /*0014*/ 	.word	0xfffffffd
	.align		4
        /*0018*/ 	.word	0x00000000
	.align		4
        /*001c*/ 	.word	0xfffffffc


//--------------------- .text.triton_poi_fused__unsafe_index_add_cat_leaky_relu_25 --------------------------
	.section	.text.triton_poi_fused__unsafe_index_add_cat_leaky_relu_25,"ax",@progbits
	.align	128
        .global         triton_poi_fused__unsafe_index_add_cat_leaky_relu_25
        .type           triton_poi_fused__unsafe_index_add_cat_leaky_relu_25,@function
        .size           triton_poi_fused__unsafe_index_add_cat_leaky_relu_25,(.L_x_1 - triton_poi_fused__unsafe_index_add_cat_leaky_relu_25)
        .other          triton_poi_fused__unsafe_index_add_cat_leaky_relu_25,@"STO_CUDA_ENTRY STV_DEFAULT"
triton_poi_fused__unsafe_index_add_cat_leaky_relu_25:
.text.triton_poi_fused__unsafe_index_add_cat_leaky_relu_25:
[----:B------:R-:W-:Y:S01]  /*0000*/  LDC R1, c[0x0][0x28] ;  /* 0x00000a00ff017b82 */ /* 0x000fe20000000800 */
[----:B------:R-:W1:Y:S07]  /*0010*/  S2R R0, SR_TID.X ;  /* 0x0000000000007919 */ /* 0x000e6e0000002100 */
[----:B------:R-:W2:Y:S01]  /*0020*/  LDC.64 R4, c[0x0][0x210] ;  /* 0x00008400ff047b82 */ /* 0x000ea20000000a00 */
[----:B------:R-:W-:Y:S01]  /*0030*/  ULDC.64 UR4, c[0x0][0x208] ;  /* 0x0000820000047ab9 */ /* 0x000fe20000000a00 */
[----:B------:R-:W-:Y:S01]  /*0040*/  ULDC.64 UR6, c[0x0][0x218] ;  /* 0x0000860000067ab9 */ /* 0x000fe20000000a00 */
[----:B------:R-:W3:Y:S01]  /*0050*/  S2R R3, SR_CTAID.X ;  /* 0x0000000000037919 */ /* 0x000ee20000002500 */
[----:B-1----:R-:W-:-:S05]  /*0060*/  IMAD.SHL.U32 R0, R0, 0x2, RZ ;  /* 0x0000000200007824 */ /* 0x002fca00078e00ff */
[----:B------:R-:W-:-:S05]  /*0070*/  LOP3.LUT R0, R0, 0xfe, RZ, 0xc0, !PT ;  /* 0x000000fe00007812 */ /* 0x000fca00078ec0ff */
[----:B---3--:R-:W-:-:S05]  /*0080*/  IMAD R0, R3, 0x100, R0 ;  /* 0x0000010003007824 */ /* 0x008fca00078e0200 */
[----:B------:R-:W-:-:S04]  /*0090*/  SHF.R.S32.HI R9, RZ, 0x1f, R0 ;  /* 0x0000001fff097819 */ /* 0x000fc80000011400 */
[----:B------:R-:W-:-:S04]  /*00a0*/  LEA.HI R2, R9, R0, RZ, 0x4 ;  /* 0x0000000009027211 */ /* 0x000fc800078f20ff */
[----:B------:R-:W-:-:S04]  /*00b0*/  SHF.R.S32.HI R3, RZ, 0x4, R2 ;  /* 0x00000004ff037819 */ /* 0x000fc80000011402 */
[----:B------:R-:W-:-:S04]  /*00c0*/  LEA.HI R6, R3, R3, RZ, 0x4 ;  /* 0x0000000303067211 */ /* 0x000fc800078f20ff */
[----:B------:R-:W-:-:S05]  /*00d0*/  LOP3.LUT R6, R6, 0xfffffff0, RZ, 0xc0, !PT ;  /* 0xfffffff006067812 */ /* 0x000fca00078ec0ff */
[----:B------:R-:W-:Y:S01]  /*00e0*/  IMAD.IADD R11, R3, 0x1, -R6 ;  /* 0x00000001030b7824 */ /* 0x000fe200078e0a06 */
[----:B------:R-:W-:-:S03]  /*00f0*/  LOP3.LUT R3, R2, 0xfffffff0, RZ, 0xc0, !PT ;  /* 0xfffffff002037812 */ /* 0x000fc600078ec0ff */
[----:B--2---:R-:W-:-:S04]  /*0100*/  IMAD.WIDE R10, R11, 0x8, R4 ;  /* 0x000000080b0a7825 */ /* 0x004fc800078e0204 */
[----:B------:R-:W-:Y:S02]  /*0110*/  IMAD.IADD R3, R0, 0x1, -R3 ;  /* 0x0000000100037824 */ /* 0x000fe400078e0a03 */
[----:B------:R-:W2:Y:S02]  /*0120*/  LDG.E.EL.64 R10, desc[UR4][R10.64] ;  /* 0x000000040a0a7981 */ /* 0x000ea4000c2e1b00 */
[----:B------:R-:W-:-:S06]  /*0130*/  IMAD.WIDE R4, R3, 0x8, R4 ;  /* 0x0000000803047825 */ /* 0x000fcc00078e0204 */
[----:B------:R-:W3:Y:S01]  /*0140*/  LDG.E.EL.128 R4, desc[UR4][R4.64] ;  /* 0x0000000404047981 */ /* 0x000ee2000c2e1d00 */
[----:B--2---:R-:W-:-:S04]  /*0150*/  SHF.R.U32.HI R3, RZ, 0x1c, R11 ;  /* 0x0000001cff037819 */ /* 0x004fc8000001160b */
[----:B------:R-:W-:-:S04]  /*0160*/  LOP3.LUT R3, R3, 0x8, RZ, 0xc0, !PT ;  /* 0x0000000803037812 */ /* 0x000fc800078ec0ff */
[----:B------:R-:W-:Y:S02]  /*0170*/  IADD3 R14, P0, R10, R3, RZ ;  /* 0x000000030a0e7210 */ /* 0x000fe40007f1e0ff */
[C---:B---3--:R-:W-:Y:S02]  /*0180*/  LEA R13, P1, R4.reuse, UR6, 0x2 ;  /* 0x00000006040d7c11 */ /* 0x048fe4000f8210ff */
[----:B------:R-:W-:Y:S01]  /*0190*/  SHF.R.U32.HI R2, RZ, 0x1a, R5 ;  /* 0x0000001aff027819 */ /* 0x000fe20000011605 */
[----:B------:R-:W-:Y:S01]  /*01a0*/  IMAD.X R17, RZ, RZ, R11, P0 ;  /* 0x000000ffff117224 */ /* 0x000fe200000e060b */
[----:B------:R-:W-:Y:S02]  /*01b0*/  LEA.HI R11, R9, R0, RZ, 0x8 ;  /* 0x00000000090b7211 */ /* 0x000fe400078f40ff */
[----:B------:R-:W-:Y:S02]  /*01c0*/  LEA.HI.X R3, R4, UR7, R5, 0x2, P1 ;  /* 0x0000000704037c11 */ /* 0x000fe400088f1405 */
[C---:B------:R-:W-:Y:S01]  /*01d0*/  SHF.L.U64.HI R8, R14.reuse, 0x5, R17 ;  /* 0x000000050e087819 */ /* 0x040fe20000010211 */
[----:B------:R-:W-:Y:S01]  /*01e0*/  IMAD.SHL.U32 R14, R14, 0x20, RZ ;  /* 0x000000200e0e7824 */ /* 0x000fe200078e00ff */
[----:B------:R-:W-:-:S02]  /*01f0*/  LEA R15, P0, R6, UR6, 0x2 ;  /* 0x00000006060f7c11 */ /* 0x000fc4000f8010ff */
[----:B------:R-:W-:Y:S02]  /*0200*/  LOP3.LUT R5, R2, 0x20, RZ, 0xc0, !PT ;  /* 0x0000002002057812 */ /* 0x000fe400078ec0ff */
[----:B------:R-:W-:Y:S02]  /*0210*/  SHF.R.S32.HI R10, RZ, 0x8, R11 ;  /* 0x00000008ff0a7819 */ /* 0x000fe4000001140b */
[----:B------:R-:W-:Y:S02]  /*0220*/  LEA.HI R9, R9, R0, RZ, 0xe ;  /* 0x0000000009097211 */ /* 0x000fe400078f70ff */
[--C-:B------:R-:W-:Y:S02]  /*0230*/  SHF.R.U32.HI R12, RZ, 0x1a, R7.reuse ;  /* 0x0000001aff0c7819 */ /* 0x100fe40000011607 */
[----:B------:R-:W-:Y:S01]  /*0240*/  LEA.HI.X R7, R6, UR7, R7, 0x2, P0 ;  /* 0x0000000706077c11 */ /* 0x000fe200080f1407 */
[----:B------:R-:W-:Y:S01]  /*0250*/  ULDC.64 UR6, c[0x0][0x228] ;  /* 0x00008a0000067ab9 */ /* 0x000fe20000000a00 */
[----:B------:R-:W-:-:S02]  /*0260*/  IADD3 R2, P0, P1, R14, R13, R5 ;  /* 0x0000000d0e027210 */ /* 0x000fc4000791e005 */
[----:B------:R-:W-:Y:S02]  /*0270*/  LEA.HI R4, R10, R10, RZ, 0x6 ;  /* 0x0000000a0a047211 */ /* 0x000fe400078f30ff */
[----:B------:R-:W-:Y:S02]  /*0280*/  LOP3.LUT R5, R9, 0xffffc000, RZ, 0xc0, !PT ;  /* 0xffffc00009057812 */ /* 0x000fe400078ec0ff */
[----:B------:R-:W-:Y:S02]  /*0290*/  LOP3.LUT R13, R11, 0xffffff00, RZ, 0xc0, !PT ;  /* 0xffffff000b0d7812 */ /* 0x000fe400078ec0ff */
[----:B------:R-:W-:Y:S02]  /*02a0*/  SHF.R.S32.HI R11, RZ, 0xe, R9 ;  /* 0x0000000eff0b7819 */ /* 0x000fe40000011409 */
[----:B------:R-:W-:Y:S01]  /*02b0*/  LOP3.LUT R6, R12, 0x20, RZ, 0xc0, !PT ;  /* 0x000000200c067812 */ /* 0x000fe200078ec0ff */
[----:B------:R-:W-:Y:S01]  /*02c0*/  IMAD.IADD R12, R0, 0x1, -R5 ;  /* 0x00000001000c7824 */ /* 0x000fe200078e0a05 */
[----:B------:R-:W-:Y:S01]  /*02d0*/  LOP3.LUT R9, R4, 0xffffffc0, RZ, 0xc0, !PT ;  /* 0xffffffc004097812 */ /* 0x000fe200078ec0ff */
[----:B------:R-:W-:Y:S01]  /*02e0*/  IMAD.IADD R13, R0, 0x1, -R13 ;  /* 0x00000001000d7824 */ /* 0x000fe200078e0a0d */
[----:B------:R-:W1:Y:S01]  /*02f0*/  LDC.64 R4, c[0x0][0x220] ;  /* 0x00008800ff047b82 */ /* 0x000e620000000a00 */
[----:B------:R-:W-:Y:S01]  /*0300*/  IADD3 R6, P2, P3, R14, R15, R6 ;  /* 0x0000000f0e067210 */ /* 0x000fe20007b5e006 */
[C---:B------:R-:W-:Y:S01]  /*0310*/  IMAD R15, R11.reuse, 0x3000, R12 ;  /* 0x000030000b0f7824 */ /* 0x040fe200078e020c */
[----:B------:R-:W-:Y:S01]  /*0320*/  IADD3.X R3, R8, R3, RZ, P0, P1 ;  /* 0x0000000308037210 */ /* 0x000fe200007e24ff */
[----:B------:R-:W-:Y:S01]  /*0330*/  IMAD.IADD R9, R10, 0x1, -R9 ;  /* 0x000000010a097824 */ /* 0x000fe200078e0a09 */
[----:B------:R-:W-:Y:S01]  /*0340*/  IADD3.X R7, R8, R7, RZ, P2, P3 ;  /* 0x0000000708077210 */ /* 0x000fe200017e64ff */
[----:B------:R-:W-:Y:S01]  /*0350*/  IMAD.SHL.U32 R14, R11, 0x1000, RZ ;  /* 0x000010000b0e7824 */ /* 0x000fe200078e00ff */
[----:B------:R-:W-:Y:S01]  /*0360*/  SHF.R.S32.HI R8, RZ, 0x1f, R13 ;  /* 0x0000001fff087819 */ /* 0x000fe2000001140d */
[----:B------:R-:W-:Y:S01]  /*0370*/  IMAD.SHL.U32 R11, R10, 0x40, RZ ;  /* 0x000000400a0b7824 */ /* 0x000fe200078e00ff */
[C---:B------:R-:W-:Y:S01]  /*0380*/  ISETP.GE.AND P0, PT, R9.reuse, 0x30, PT ;  /* 0x000000300900780c */ /* 0x040fe20003f06270 */
[C---:B------:R-:W-:Y:S01]  /*0390*/  IMAD.SHL.U32 R12, R9.reuse, 0x100, RZ ;  /* 0x00000100090c7824 */ /* 0x040fe200078e00ff */
[----:B------:R-:W-:Y:S01]  /*03a0*/  ISETP.GT.AND P1, PT, R9, 0x2f, PT ;  /* 0x0000002f0900780c */ /* 0x000fe20003f24270 */
[----:B------:R-:W-:-:S03]  /*03b0*/  IMAD.WIDE R6, R11, 0x4, R6 ;  /* 0x000000040b067825 */ /* 0x000fc600078e0206 */
[----:B------:R-:W-:Y:S01]  /*03c0*/  IADD3 R16, P2, P3, R12, R13, R14 ;  /* 0x0000000d0c107210 */ /* 0x000fe20007b5e00e */
[----:B------:R-:W-:Y:S01]  /*03d0*/  IMAD.WIDE R2, R11, 0x4, R2 ;  /* 0x000000040b027825 */ /* 0x000fe200078e0202 */
[----:B------:R-:W-:Y:S01]  /*03e0*/  SHF.R.S32.HI R13, RZ, 0x1f, R14 ;  /* 0x0000001fff0d7819 */ /* 0x000fe2000001140e */
[----:B------:R-:W2:Y:S01]  /*03f0*/  LDG.E.EL R6, desc[UR4][R6.64] ;  /* 0x0000000406067981 */ /* 0x000ea2000c2e1900 */
[----:B------:R-:W-:-:S03]  /*0400*/  SHF.R.S32.HI R12, RZ, 0x1f, R12 ;  /* 0x0000001fff0c7819 */ /* 0x000fc6000001140c */
[----:B------:R3:W4:Y:S01]  /*0410*/  LDG.E.EL R10, desc[UR4][R2.64] ;  /* 0x00000004020a7981 */ /* 0x000722000c2e1900 */
[----:B------:R-:W-:Y:S02]  /*0420*/  IADD3.X R9, R12, R8, R13, P2, P3 ;  /* 0x000000080c097210 */ /* 0x000fe400017e640d */
[C---:B------:R-:W-:Y:S01]  /*0430*/  LEA R8, P2, R16.reuse, UR6, 0x2 ;  /* 0x0000000610087c11 */ /* 0x040fe2000f8410ff */
[----:B-1----:R-:W-:Y:S01]  /*0440*/  IMAD.WIDE R4, R15, 0x4, R4 ;  /* 0x000000040f047825 */ /* 0x002fe200078e0204 */
[----:B------:R-:W-:Y:S02]  /*0450*/  CS2R R12, SRZ ;  /* 0x00000000000c7805 */ /* 0x000fe4000001ff00 */
[----:B------:R-:W-:Y:S02]  /*0460*/  CS2R R14, SRZ ;  /* 0x00000000000e7805 */ /* 0x000fe4000001ff00 */
[----:B------:R-:W-:Y:S01]  /*0470*/  LEA.HI.X R9, R16, UR7, R9, 0x2, P2 ;  /* 0x0000000710097c11 */ /* 0x000fe200090f1409 */
[----:B---3--:R-:W1:Y:S01]  /*0480*/  LDC.64 R2, c[0x0][0x230] ;  /* 0x00008c00ff027b82 */ /* 0x008e620000000a00 */
[----:B------:R-:W3:Y:S04]  /*0490*/  @!P0 LDG.E.64 R12, desc[UR4][R4.64] ;  /* 0x00000004040c8981 */ /* 0x000ee8000c1e1b00 */
[----:B------:R-:W5:Y:S01]  /*04a0*/  @P1 LDG.E.64 R14, desc[UR4][R8.64+-0xc000] ;  /* 0xff400004080e1981 */ /* 0x000f62000c1e1b00 */
[----:B-1----:R-:W-:Y:S01]  /*04b0*/  IMAD.WIDE R2, R0, 0x4, R2 ;  /* 0x0000000400027825 */ /* 0x002fe200078e0202 */
[----:B--2---:R-:W-:-:S02]  /*04c0*/  FSETP.GT.AND P3, PT, R6, RZ, PT ;  /* 0x000000ff0600720b */ /* 0x004fc40003f64000 */
[----:B----4-:R-:W-:-:S11]  /*04d0*/  FSETP.GT.AND P2, PT, R10, RZ, PT ;  /* 0x000000ff0a00720b */ /* 0x010fd60003f44000 */
[----:B------:R-:W-:Y:S01]  /*04e0*/  @!P3 FMUL R6, R6, 0.20000000298023223877 ;  /* 0x3e4ccccd0606b820 */ /* 0x000fe20000400000 */
[----:B---3--:R-:W-:Y:S02]  /*04f0*/  SEL R7, R12, RZ, !P0 ;  /* 0x000000ff0c077207 */ /* 0x008fe40004000000 */
[----:B------:R-:W-:Y:S01]  /*0500*/  SEL R13, R13, RZ, !P0 ;  /* 0x000000ff0d0d7207 */ /* 0x000fe20004000000 */
[----:B------:R-:W-:Y:S01]  /*0510*/  @!P2 FMUL R10, R10, 0.20000000298023223877 ;  /* 0x3e4ccccd0a0aa820 */ /* 0x000fe20000400000 */
[----:B-----5:R-:W-:Y:S02]  /*0520*/  @P0 SEL R7, R14, RZ, P1 ;  /* 0x000000ff0e070207 */ /* 0x020fe40000800000 */
[----:B------:R-:W-:-:S03]  /*0530*/  @P0 SEL R13, R15, RZ, P1 ;  /* 0x000000ff0f0d0207 */ /* 0x000fc60000800000 */
[----:B------:R-:W-:Y:S02]  /*0540*/  FADD R12, R10, R7 ;  /* 0x000000070a0c7221 */ /* 0x000fe40000000000 */
[----:B------:R-:W-:-:S05]  /*0550*/  FADD R13, R6, R13 ;  /* 0x0000000d060d7221 */ /* 0x000fca0000000000 */
[----:B------:R-:W-:Y:S01]  /*0560*/  STG.E.64 desc[UR4][R2.64], R12 ;  /* 0x0000000c02007986 */ /* 0x000fe2000c101b04 */
[----:B------:R-:W-:Y:S05]  /*0570*/  EXIT ;  /* 0x000000000000794d */ /* 0x000fea0003800000 */
.L_x_0:
[----:B------:R-:W-:-:S00]  /*0580*/  BRA `(.L_x_0) ;  /* 0xfffffffc00fc7947 */ /* 0x000fc0000383ffff */
[----:B------:R-:W-:-:S00]  /*0590*/  NOP ;  /* 0x0000000000007918 */ /* 0x000fc00000000000 */
        /* <DEDUP_REMOVED lines=14> */
.L_x_1:


//--------------------- .nv.constant0.triton_poi_fused__unsafe_index_add_cat_leaky_relu_25 --------------------------
	.section	.nv.constant0.triton_poi_fused__unsafe_index_add_cat_leaky_relu_25,"a",@progbits
	.sectionflags	@""
	.align	4
.nv.constant0.triton_poi_fused__unsafe_index_add_cat_leaky_relu_25:
	.zero		572
